//
// Generated by NVIDIA NVVM Compiler
//
// Compiler Build ID: CL-36424714
// Cuda compilation tools, release 13.0, V13.0.88
// Based on NVVM 20.0.0
//

.version 9.0
.target sm_100
.address_size 64

	// .globl	_Z20wmma_matrix_multiplyPK6__halfS1_Pf

.visible .entry _Z20wmma_matrix_multiplyPK6__halfS1_Pf(
	.param .u64 .ptr .align 1 _Z20wmma_matrix_multiplyPK6__halfS1_Pf_param_0,
	.param .u64 .ptr .align 1 _Z20wmma_matrix_multiplyPK6__halfS1_Pf_param_1,
	.param .u64 .ptr .align 1 _Z20wmma_matrix_multiplyPK6__halfS1_Pf_param_2
)
{
	.reg .pred 	%p<2>;
	.reg .b32 	%r<53>;
	.reg .b32 	%f<34>;
	.reg .b64 	%rd<26>;

	ld.param.u64 	%rd7, [_Z20wmma_matrix_multiplyPK6__halfS1_Pf_param_0];
	ld.param.u64 	%rd9, [_Z20wmma_matrix_multiplyPK6__halfS1_Pf_param_1];
	cvta.to.global.u64 	%rd10, %rd9;
	cvta.to.global.u64 	%rd11, %rd7;
	mov.u32 	%r9, %ctaid.x;
	mov.u32 	%r10, %ntid.x;
	mov.u32 	%r11, %tid.x;
	mad.lo.s32 	%r12, %r9, %r10, %r11;
	shr.u32 	%r1, %r12, 5;
	mov.u32 	%r2, %ctaid.y;
	mul.lo.s32 	%r51, %r1, 12800;
	mul.wide.u32 	%rd12, %r51, 2;
	add.s64 	%rd13, %rd12, %rd11;
	add.s64 	%rd25, %rd13, 32;
	mul.wide.u32 	%rd14, %r2, 32;
	add.s64 	%rd24, %rd10, %rd14;
	mov.b32 	%r52, 0;
	mov.f32 	%f26, 0f00000000;
	mov.f32 	%f27, %f26;
	mov.f32 	%f28, %f26;
	mov.f32 	%f29, %f26;
	mov.f32 	%f30, %f26;
	mov.f32 	%f31, %f26;
	mov.f32 	%f32, %f26;
	mov.f32 	%f33, %f26;
$L__BB0_1:
	ld.param.u64 	%rd22, [_Z20wmma_matrix_multiplyPK6__halfS1_Pf_param_0];
	cvta.to.global.u64 	%rd15, %rd22;
	mul.wide.u32 	%rd16, %r51, 2;
	add.s64 	%rd17, %rd15, %rd16;
	mov.b32 	%r13, 800;
	wmma.load.a.sync.aligned.row.m16n16k16.global.f16 	{%r14, %r15, %r16, %r17, %r18, %r19, %r20, %r21}, [%rd17], %r13;
	mov.b32 	%r22, 16;
	wmma.load.b.sync.aligned.row.m16n16k16.global.f16 	{%r23, %r24, %r25, %r26, %r27, %r28, %r29, %r30}, [%rd24], %r22;
	wmma.mma.sync.aligned.row.row.m16n16k16.f32.f32 {%f18, %f19, %f20, %f21, %f22, %f23, %f24, %f25}, {%r14, %r15, %r16, %r17, %r18, %r19, %r20, %r21}, {%r23, %r24, %r25, %r26, %r27, %r28, %r29, %r30}, {%f33, %f32, %f31, %f30, %f29, %f28, %f27, %f26};
	wmma.load.a.sync.aligned.row.m16n16k16.global.f16 	{%r31, %r32, %r33, %r34, %r35, %r36, %r37, %r38}, [%rd25], %r13;
	add.s64 	%rd18, %rd24, 512;
	wmma.load.b.sync.aligned.row.m16n16k16.global.f16 	{%r39, %r40, %r41, %r42, %r43, %r44, %r45, %r46}, [%rd18], %r22;
	wmma.mma.sync.aligned.row.row.m16n16k16.f32.f32 {%f33, %f32, %f31, %f30, %f29, %f28, %f27, %f26}, {%r31, %r32, %r33, %r34, %r35, %r36, %r37, %r38}, {%r39, %r40, %r41, %r42, %r43, %r44, %r45, %r46}, {%f18, %f19, %f20, %f21, %f22, %f23, %f24, %f25};
	add.s32 	%r6, %r52, 32;
	add.s64 	%rd25, %rd25, 64;
	add.s64 	%rd24, %rd24, 1024;
	add.s32 	%r51, %r51, 32;
	setp.lt.u32 	%p1, %r52, 768;
	mov.u32 	%r52, %r6;
	@%p1 bra 	$L__BB0_1;
	ld.param.u64 	%rd23, [_Z20wmma_matrix_multiplyPK6__halfS1_Pf_param_2];
	cvta.to.global.u64 	%rd19, %rd23;
	shl.b32 	%r47, %r1, 8;
	shl.b32 	%r48, %r2, 4;
	add.s32 	%r49, %r47, %r48;
	mul.wide.u32 	%rd20, %r49, 4;
	add.s64 	%rd21, %rd19, %rd20;
	mov.b32 	%r50, 16;
	wmma.store.d.sync.aligned.row.m16n16k16.global.f32 	[%rd21], {%f33, %f32, %f31, %f30, %f29, %f28, %f27, %f26}, %r50;
	ret;

}


// ===== COMPILED SASS (sm_100) =====

	.target	sm_100

	.elftype	@"ET_EXEC"


//--------------------- .note.nv.tkinfo           --------------------------
	.section	.note.nv.tkinfo,"",@"SHT_NOTE"
	.sectionflags	@"SHF_NOTE_NV_TKINFO"
	.tkinfo
        /*0018*/ 	.word	0x00000002
        /*0030*/ 	.string	""
        /*0030*/ 	.string	"ptxas"
        /*0030*/ 	.string	"Cuda compilation tools, release 13.0, V13.0.88"
        /*0030*/ 	.string	"Build cuda_13.0.r13.0/compiler.36424714_0"
        /*0030*/ 	.string	"-arch sm_100 -m 64 "



//--------------------- .note.nv.cuinfo           --------------------------
	.section	.note.nv.cuinfo,"",@"SHT_NOTE"
	.sectionflags	@"SHF_NOTE_NV_CUINFO"
        /*0018*/ 	.short	0x0002
        /*001a*/ 	.short	0x0064
        /*001c*/ 	.short	0x0082
	.zero		2


//--------------------- .nv.info                  --------------------------
	.section	.nv.info,"",@"SHT_CUDA_INFO"
	.align	4


	//----- nvinfo : EIATTR_REGCOUNT
	.align		4
        /*0000*/ 	.byte	0x04, 0x2f
        /*0002*/ 	.short	(.L_1 - .L_0)
	.align		4
.L_0:
        /*0004*/ 	.word	index@(_Z20wmma_matrix_multiplyPK6__halfS1_Pf)
        /*0008*/ 	.word	0x00000028


	//----- nvinfo : EIATTR_FRAME_SIZE
	.align		4
.L_1:
        /*000c*/ 	.byte	0x04, 0x11
        /*000e*/ 	.short	(.L_3 - .L_2)
	.align		4
.L_2:
        /*0010*/ 	.word	index@(_Z20wmma_matrix_multiplyPK6__halfS1_Pf)
        /*0014*/ 	.word	0x00000000


	//----- nvinfo : EIATTR_MIN_STACK_SIZE
	.align		4
.L_3:
        /*0018*/ 	.byte	0x04, 0x12
        /*001a*/ 	.short	(.L_5 - .L_4)
	.align		4
.L_4:
        /*001c*/ 	.word	index@(_Z20wmma_matrix_multiplyPK6__halfS1_Pf)
        /*0020*/ 	.word	0x00000000
.L_5:


//--------------------- .nv.compat                --------------------------
	.section	.nv.compat,"",@"SHT_CUDA_COMPAT_INFO"
	.align	4
        /*0000*/ 	.byte	0x02, 0x09, 0x00, 0x00, 0x02, 0x02, 0x01, 0x00, 0x02, 0x05, 0x05, 0x00, 0x03, 0x07, 0x01, 0x01
        /*0010*/ 	.byte	0x02, 0x03, 0x00, 0x00, 0x02, 0x06, 0x01, 0x00, 0x04, 0x0b, 0x08, 0x00, 0x09, 0x00, 0x00, 0x00
        /*0020*/ 	.byte	0x00, 0x00, 0x00, 0x00


//--------------------- .nv.info._Z20wmma_matrix_multiplyPK6__halfS1_Pf --------------------------
	.section	.nv.info._Z20wmma_matrix_multiplyPK6__halfS1_Pf,"",@"SHT_CUDA_INFO"
	.sectionflags	@""
	.align	4


	//----- nvinfo : EIATTR_CUDA_API_VERSION
	.align		4
        /*0000*/ 	.byte	0x04, 0x37
        /*0002*/ 	.short	(.L_7 - .L_6)
.L_6:
        /*0004*/ 	.word	0x00000082


	//----- nvinfo : EIATTR_KPARAM_INFO
	.align		4
.L_7:
        /*0008*/ 	.byte	0x04, 0x17
        /*000a*/ 	.short	(.L_9 - .L_8)
.L_8:
        /*000c*/ 	.word	0x00000000
        /*0010*/ 	.short	0x0002
        /*0012*/ 	.short	0x0010
        /*0014*/ 	.byte	0x00, 0xf5, 0x21, 0x00


	//----- nvinfo : EIATTR_KPARAM_INFO
	.align		4
.L_9:
        /*0018*/ 	.byte	0x04, 0x17
        /*001a*/ 	.short	(.L_11 - .L_10)
.L_10:
        /*001c*/ 	.word	0x00000000
        /*0020*/ 	.short	0x0001
        /*0022*/ 	.short	0x0008
        /*0024*/ 	.byte	0x00, 0xf5, 0x21, 0x00


	//----- nvinfo : EIATTR_KPARAM_INFO
	.align		4
.L_11:
        /*0028*/ 	.byte	0x04, 0x17
        /*002a*/ 	.short	(.L_13 - .L_12)
.L_12:
        /*002c*/ 	.word	0x00000000
        /*0030*/ 	.short	0x0000
        /*0032*/ 	.short	0x0000
        /*0034*/ 	.byte	0x00, 0xf5, 0x21, 0x00


	//----- nvinfo : EIATTR_SPARSE_MMA_MASK
	.align		4
.L_13:
        /*0038*/ 	.byte	0x03, 0x50
        /*003a*/ 	.short	0x0000


	//----- nvinfo : EIATTR_WMMA_USED
	.align		4
        /*003c*/ 	.byte	0x01, 0x2b
	.zero		2


	//----- nvinfo : EIATTR_MAXREG_COUNT
	.align		4
        /*0040*/ 	.byte	0x03, 0x1b
        /*0042*/ 	.short	0x00ff


	//----- nvinfo : EIATTR_MERCURY_ISA_VERSION
	.align		4
        /*0044*/ 	.byte	0x03, 0x5f
        /*0046*/ 	.short	0x0101


	//----- nvinfo : EIATTR_VRC_CTA_INIT_COUNT
	.align		4
        /*0048*/ 	.byte	0x02, 0x4a
	.zero		1
	.zero		1


	//----- nvinfo : EIATTR_EXIT_INSTR_OFFSETS
	.align		4
        /*004c*/ 	.byte	0x04, 0x1c
        /*004e*/ 	.short	(.L_15 - .L_14)


	//   ....[0]....
.L_14:
        /*0050*/ 	.word	0x00000560


	//----- nvinfo : EIATTR_CBANK_PARAM_SIZE
	.align		4
.L_15:
        /*0054*/ 	.byte	0x03, 0x19
        /*0056*/ 	.short	0x0018


	//----- nvinfo : EIATTR_PARAM_CBANK
	.align		4
        /*0058*/ 	.byte	0x04, 0x0a
        /*005a*/ 	.short	(.L_17 - .L_16)
	.align		4
.L_16:
        /*005c*/ 	.word	index@(.nv.constant0._Z20wmma_matrix_multiplyPK6__halfS1_Pf)
        /*0060*/ 	.short	0x0380
        /*0062*/ 	.short	0x0018


	//----- nvinfo : EIATTR_SW_WAR
	.align		4
.L_17:
        /*0064*/ 	.byte	0x04, 0x36
        /*0066*/ 	.short	(.L_19 - .L_18)
.L_18:
        /*0068*/ 	.word	0x00000008
.L_19:


//--------------------- .nv.callgraph             --------------------------
	.section	.nv.callgraph,"",@"SHT_CUDA_CALLGRAPH"
	.align	4
	.sectionentsize	8
	.align		4
        /*0000*/ 	.word	0x00000000
	.align		4
        /*0004*/ 	.word	0xffffffff
	.align		4
        /*0008*/ 	.word	0x00000000
	.align		4
        /*000c*/ 	.word	0xfffffffe
	.align		4
        /*0010*/ 	.word	0x00000000
	.align		4
        /*0014*/ 	.word	0xfffffffd
	.align		4
        /*0018*/ 	.word	0x00000000
	.align		4
        /*001c*/ 	.word	0xfffffffc


//--------------------- .text._Z20wmma_matrix_multiplyPK6__halfS1_Pf --------------------------
	.section	.text._Z20wmma_matrix_multiplyPK6__halfS1_Pf,"ax",@progbits
	.align	128
        .global         _Z20wmma_matrix_multiplyPK6__halfS1_Pf
        .type           _Z20wmma_matrix_multiplyPK6__halfS1_Pf,@function
        .size           _Z20wmma_matrix_multiplyPK6__halfS1_Pf,(.L_x_2 - _Z20wmma_matrix_multiplyPK6__halfS1_Pf)
        .other          _Z20wmma_matrix_multiplyPK6__halfS1_Pf,@"STO_CUDA_ENTRY STV_DEFAULT"
_Z20wmma_matrix_multiplyPK6__halfS1_Pf:
.text._Z20wmma_matrix_multiplyPK6__halfS1_Pf:
[----:B------:R-:W-:Y:S01]  /*0000*/  LDC R1, c[0x0][0x37c] ;  /* 0x0000df00ff017b82 */ /* 0x000fe20000000800 */
[----:B------:R-:W0:Y:S07]  /*0010*/  S2R R2, SR_TID.X ;  /* 0x0000000000027919 */ /* 0x000e2e0000002100 */
[----:B------:R-:W0:Y:S01]  /*0020*/  S2UR UR4, SR_CTAID.X ;  /* 0x00000000000479c3 */ /* 0x000e220000002500 */
[----:B------:R-:W-:Y:S01]  /*0030*/  IMAD.MOV.U32 R33, RZ, RZ, RZ ;  /* 0x000000ffff217224 */ /* 0x000fe200078e00ff */
[----:B------:R-:W-:Y:S01]  /*0040*/  CS2R R14, SRZ ;  /* 0x00000000000e7805 */ /* 0x000fe2000001ff00 */
[----:B------:R-:W1:Y:S01]  /*0050*/  S2R R3, SR_LANEID ;  /* 0x0000000000037919 */ /* 0x000e620000000000 */
[----:B------:R-:W-:-:S02]  /*0060*/  CS2R R12, SRZ ;  /* 0x00000000000c7805 */ /* 0x000fc4000001ff00 */
[----:B------:R-:W-:Y:S01]  /*0070*/  CS2R R10, SRZ ;  /* 0x00000000000a7805 */ /* 0x000fe2000001ff00 */
[----:B------:R-:W2:Y:S01]  /*0080*/  LDCU.64 UR6, c[0x0][0x358] ;  /* 0x00006b00ff0677ac */ /* 0x000ea20008000a00 */
[----:B------:R-:W3:Y:S01]  /*0090*/  S2R R0, SR_CTAID.Y ;  /* 0x0000000000007919 */ /* 0x000ee20000002600 */
[----:B------:R-:W0:Y:S08]  /*00a0*/  LDC R21, c[0x0][0x360] ;  /* 0x0000d800ff157b82 */ /* 0x000e300000000800 */
[----:B------:R-:W4:Y:S08]  /*00b0*/  LDC.64 R30, c[0x0][0x380] ;  /* 0x0000e000ff1e7b82 */ /* 0x000f300000000a00 */
[----:B------:R-:W3:Y:S01]  /*00c0*/  LDC.64 R8, c[0x0][0x388] ;  /* 0x0000e200ff087b82 */ /* 0x000ee20000000a00 */
[----:B0-----:R-:W-:Y:S01]  /*00d0*/  IMAD R21, R21, UR4, R2 ;  /* 0x0000000415157c24 */ /* 0x001fe2000f8e0202 */
[----:B------:R-:W-:Y:S01]  /*00e0*/  UMOV UR4, URZ ;  /* 0x000000ff00047c82 */ /* 0x000fe20008000000 */
[----:B-1----:R-:W-:-:S03]  /*00f0*/  LOP3.LUT R32, R3, 0x3, RZ, 0xc0, !PT ;  /* 0x0000000303207812 */ /* 0x002fc600078ec0ff */
[----:B------:R-:W-:Y:S02]  /*0100*/  SHF.R.U32.HI R21, RZ, 0x5, R21 ;  /* 0x00000005ff157819 */ /* 0x000fe40000011615 */
[----:B------:R-:W-:-:S03]  /*0110*/  SHF.R.U32.HI R3, RZ, 0x2, R3 ;  /* 0x00000002ff037819 */ /* 0x000fc60000011603 */
[----:B------:R-:W-:Y:S02]  /*0120*/  IMAD R2, R21, 0x3200, RZ ;  /* 0x0000320015027824 */ /* 0x000fe400078e02ff */
[----:B------:R-:W-:-:S04]  /*0130*/  IMAD.WIDE.U32 R6, R3, 0x190, R32 ;  /* 0x0000019003067825 */ /* 0x000fc800078e0020 */
[----:B----4-:R-:W-:-:S04]  /*0140*/  IMAD.WIDE.U32 R4, R2, 0x2, R30 ;  /* 0x0000000202047825 */ /* 0x010fc800078e001e */
[----:B------:R-:W-:Y:S01]  /*0150*/  IMAD.WIDE.U32 R32, R3, 0x8, R32 ;  /* 0x0000000803207825 */ /* 0x000fe200078e0020 */
[----:B------:R-:W-:Y:S02]  /*0160*/  IADD3 R3, P0, PT, R4, 0x20, RZ ;  /* 0x0000002004037810 */ /* 0x000fe40007f1e0ff */
[----:B------:R-:W-:Y:S01]  /*0170*/  SHF.L.U64.HI R4, R6, 0x2, R7 ;  /* 0x0000000206047819 */ /* 0x000fe20000010207 */
[----:B---3--:R-:W-:Y:S01]  /*0180*/  IMAD.WIDE.U32 R8, R0, 0x20, R8 ;  /* 0x0000002000087825 */ /* 0x008fe200078e0008 */
[----:B------:R-:W-:-:S03]  /*0190*/  SHF.L.U64.HI R22, R32, 0x2, R33 ;  /* 0x0000000220167819 */ /* 0x000fc60000010221 */
[----:B------:R-:W-:Y:S01]  /*01a0*/  IMAD.MOV.U32 R20, RZ, RZ, R8 ;  /* 0x000000ffff147224 */ /* 0x000fe200078e0008 */
[----:B------:R-:W-:Y:S01]  /*01b0*/  MOV R7, R9 ;  /* 0x0000000900077202 */ /* 0x000fe20000000f00 */
[----:B------:R-:W-:Y:S01]  /*01c0*/  IMAD.SHL.U32 R6, R6, 0x4, RZ ;  /* 0x0000000406067824 */ /* 0x000fe200078e00ff */
[----:B------:R-:W-:Y:S01]  /*01d0*/  CS2R R8, SRZ ;  /* 0x0000000000087805 */ /* 0x000fe2000001ff00 */
[----:B--2---:R-:W-:-:S07]  /*01e0*/  IMAD.X R5, RZ, RZ, R5, P0 ;  /* 0x000000ffff057224 */ /* 0x004fce00000e0605 */
.L_x_0:
[----:B------:R-:W-:-:S05]  /*01f0*/  LEA R34, P0, R32, R20, 0x2 ;  /* 0x0000001420227211 */ /* 0x000fca00078010ff */
[----:B------:R-:W-:-:S05]  /*0200*/  IMAD.X R35, R7, 0x1, R22, P0 ;  /* 0x0000000107237824 */ /* 0x000fca00000e0616 */
[----:B------:R-:W2:Y:S04]  /*0210*/  LDG.E R29, desc[UR6][R34.64] ;  /* 0x00000006221d7981 */ /* 0x000ea8000c1e1900 */
[----:B------:R-:W3:Y:S01]  /*0220*/  LDG.E R27, desc[UR6][R34.64+0x100] ;  /* 0x00010006221b7981 */ /* 0x000ee2000c1e1900 */
[----:B------:R-:W-:-:S03]  /*0230*/  IMAD.WIDE.U32 R16, R2, 0x2, R30 ;  /* 0x0000000202107825 */ /* 0x000fc600078e001e */
[----:B------:R-:W4:Y:S01]  /*0240*/  LDG.E R24, desc[UR6][R34.64+0x10] ;  /* 0x0000100622187981 */ /* 0x000f22000c1e1900 */
[----:B------:R-:W-:-:S03]  /*0250*/  IADD3 R36, P0, PT, R16, R6, RZ ;  /* 0x0000000610247210 */ /* 0x000fc60007f1e0ff */
[----:B------:R-:W5:Y:S02]  /*0260*/  LDG.E R25, desc[UR6][R34.64+0x110] ;  /* 0x0001100622197981 */ /* 0x000f64000c1e1900 */
[----:B------:R-:W-:Y:S02]  /*0270*/  IMAD.X R37, R17, 0x1, R4, P0 ;  /* 0x0000000111257824 */ /* 0x000fe400000e0604 */
[----:B------:R-:W5:Y:S04]  /*0280*/  LDG.E R28, desc[UR6][R34.64+0x210] ;  /* 0x00021006221c7981 */ /* 0x000f68000c1e1900 */
[----:B------:R-:W5:Y:S04]  /*0290*/  LDG.E R16, desc[UR6][R36.64] ;  /* 0x0000000624107981 */ /* 0x000f68000c1e1900 */
[----:B------:R-:W5:Y:S04]  /*02a0*/  LDG.E R17, desc[UR6][R36.64+0x3200] ;  /* 0x0032000624117981 */ /* 0x000f68000c1e1900 */
[----:B------:R-:W5:Y:S04]  /*02b0*/  LDG.E R18, desc[UR6][R36.64+0x10] ;  /* 0x0000100624127981 */ /* 0x000f68000c1e1900 */
[----:B------:R0:W5:Y:S04]  /*02c0*/  LDG.E R19, desc[UR6][R36.64+0x3210] ;  /* 0x0032100624137981 */ /* 0x000168000c1e1900 */
[----:B------:R-:W5:Y:S01]  /*02d0*/  LDG.E R23, desc[UR6][R34.64+0x310] ;  /* 0x0003100622177981 */ /* 0x000f62000c1e1900 */
[----:B0-----:R-:W-:-:S05]  /*02e0*/  IADD3 R36, P0, PT, R3, R6, RZ ;  /* 0x0000000603247210 */ /* 0x001fca0007f1e0ff */
[----:B------:R-:W-:Y:S01]  /*02f0*/  IMAD.X R37, R5, 0x1, R4, P0 ;  /* 0x0000000105257824 */ /* 0x000fe200000e0604 */
[----:B--2---:R-:W-:Y:S04]  /*0300*/  MOVM.16.MT88 R26, R29 ;  /* 0x000000001d1a723a */ /* 0x004fe80000000000 */
[----:B---3--:R-:W0:Y:S04]  /*0310*/  MOVM.16.MT88 R27, R27 ;  /* 0x000000001b1b723a */ /* 0x008e280000000000 */
[----:B----4-:R-:W-:Y:S04]  /*0320*/  MOVM.16.MT88 R24, R24 ;  /* 0x000000001818723a */ /* 0x010fe80000000000 */
[----:B-----5:R-:W1:Y:S01]  /*0330*/  MOVM.16.MT88 R25, R25 ;  /* 0x000000001919723a */ /* 0x020e620000000000 */
[C---:B0-----:R-:W-:Y:S03]  /*0340*/  HMMA.16816.F32 R8, R16.reuse, R26, R8 ;  /* 0x0000001a1008723c */ /* 0x041fe60000001808 */
[----:B------:R-:W2:Y:S04]  /*0350*/  LDG.E R26, desc[UR6][R34.64+0x200] ;  /* 0x00020006221a7981 */ /* 0x000ea8000c1e1900 */
[----:B------:R-:W3:Y:S01]  /*0360*/  LDG.E R27, desc[UR6][R34.64+0x300] ;  /* 0x00030006221b7981 */ /* 0x000ee2000c1e1900 */
[----:B-1----:R-:W-:Y:S03]  /*0370*/  HMMA.16816.F32 R12, R16, R24, R12 ;  /* 0x00000018100c723c */ /* 0x002fe6000000180c */
[----:B------:R-:W4:Y:S04]  /*0380*/  LDG.E R16, desc[UR6][R36.64] ;  /* 0x0000000624107981 */ /* 0x000f28000c1e1900 */
[----:B------:R-:W4:Y:S04]  /*0390*/  LDG.E R17, desc[UR6][R36.64+0x3200] ;  /* 0x0032000624117981 */ /* 0x000f28000c1e1900 */
[----:B------:R-:W4:Y:S04]  /*03a0*/  LDG.E R18, desc[UR6][R36.64+0x10] ;  /* 0x0000100624127981 */ /* 0x000f28000c1e1900 */
[----:B------:R-:W4:Y:S04]  /*03b0*/  LDG.E R19, desc[UR6][R36.64+0x3210] ;  /* 0x0032100624137981 */ /* 0x000f28000c1e1900 */
[----:B------:R-:W-:Y:S04]  /*03c0*/  MOVM.16.MT88 R24, R28 ;  /* 0x000000001c18723a */ /* 0x000fe80000000000 */
[----:B------:R-:W4:Y:S01]  /*03d0*/  MOVM.16.MT88 R25, R23 ;  /* 0x000000001719723a */ /* 0x000f220000000000 */
[----:B------:R-:W-:Y:S01]  /*03e0*/  UISETP.GE.U32.AND UP0, UPT, UR4, 0x300, UPT ;  /* 0x000003000400788c */ /* 0x000fe2000bf06070 */
[----:B------:R-:W-:Y:S01]  /*03f0*/  IADD3 R3, P0, PT, R3, 0x40, RZ ;  /* 0x0000004003037810 */ /* 0x000fe20007f1e0ff */
[----:B------:R-:W-:Y:S01]  /*0400*/  UIADD3 UR5, UPT, UPT, UR4, 0x20, URZ ;  /* 0x0000002004057890 */ /* 0x000fe2000fffe0ff */
[----:B------:R-:W-:-:S02]  /*0410*/  IADD3 R20, P1, PT, R20, 0x400, RZ ;  /* 0x0000040014147810 */ /* 0x000fc40007f3e0ff */
[----:B------:R-:W-:Y:S01]  /*0420*/  IADD3 R2, PT, PT, R2, 0x20, RZ ;  /* 0x0000002002027810 */ /* 0x000fe20007ffe0ff */
[----:B------:R-:W-:Y:S02]  /*0430*/  IMAD.X R5, RZ, RZ, R5, P0 ;  /* 0x000000ffff057224 */ /* 0x000fe400000e0605 */
[----:B------:R-:W-:Y:S01]  /*0440*/  IMAD.X R7, RZ, RZ, R7, P1 ;  /* 0x000000ffff077224 */ /* 0x000fe200008e0607 */
[----:B------:R-:W-:Y:S01]  /*0450*/  UMOV UR4, UR5 ;  /* 0x0000000500047c82 */ /* 0x000fe20008000000 */
[----:B--2---:R-:W-:Y:S04]  /*0460*/  MOVM.16.MT88 R26, R26 ;  /* 0x000000001a1a723a */ /* 0x004fe80000000000 */
[----:B---3--:R-:W0:Y:S01]  /*0470*/  MOVM.16.MT88 R27, R27 ;  /* 0x000000001b1b723a */ /* 0x008e220000000000 */
[C---:B----4-:R-:W-:Y:S08]  /*0480*/  HMMA.16816.F32 R12, R16.reuse, R24, R12 ;  /* 0x00000018100c723c */ /* 0x050ff0000000180c */
[----:B0-----:R-:W-:Y:S01]  /*0490*/  HMMA.16816.F32 R8, R16, R26, R8 ;  /* 0x0000001a1008723c */ /* 0x001fe20000001808 */
[----:B------:R-:W-:-:S04]  /*04a0*/  NOP ;  /* 0x0000000000007918 */ /* 0x000fc80000000000 */
[----:B------:R-:W-:-:S15]  /*04b0*/  BRA.U !UP0, `(.L_x_0) ;  /* 0xfffffffd084c7547 */ /* 0x000fde000b83ffff */
[----:B------:R-:W0:Y:S01]  /*04c0*/  LDC.64 R2, c[0x0][0x390] ;  /* 0x0000e400ff027b82 */ /* 0x000e220000000a00 */
[----:B------:R-:W-:-:S05]  /*04d0*/  LEA R5, R21, R0, 0x4 ;  /* 0x0000000015057211 */ /* 0x000fca00078e20ff */
[----:B------:R-:W-:-:S04]  /*04e0*/  IMAD.SHL.U32 R5, R5, 0x10, RZ ;  /* 0x0000001005057824 */ /* 0x000fc800078e00ff */
[----:B0-----:R-:W-:-:S03]  /*04f0*/  IMAD.WIDE.U32 R2, R5, 0x4, R2 ;  /* 0x0000000405027825 */ /* 0x001fc600078e0002 */
[----:B------:R-:W-:-:S04]  /*0500*/  LEA R2, P0, R32, R2, 0x3 ;  /* 0x0000000220027211 */ /* 0x000fc800078018ff */
[----:B------:R-:W-:-:S05]  /*0510*/  LEA.HI.X R3, R32, R3, R33, 0x3, P0 ;  /* 0x0000000320037211 */ /* 0x000fca00000f1c21 */
[----:B------:R-:W-:Y:S04]  /*0520*/  STG.E.64 desc[UR6][R2.64], R8 ;  /* 0x0000000802007986 */ /* 0x000fe8000c101b06 */
[----:B------:R-:W-:Y:S04]  /*0530*/  STG.E.64 desc[UR6][R2.64+0x200], R10 ;  /* 0x0002000a02007986 */ /* 0x000fe8000c101b06 */
[----:B------:R-:W-:Y:S04]  /*0540*/  STG.E.64 desc[UR6][R2.64+0x20], R12 ;  /* 0x0000200c02007986 */ /* 0x000fe8000c101b06 */
[----:B------:R-:W-:Y:S01]  /*0550*/  STG.E.64 desc[UR6][R2.64+0x220], R14 ;  /* 0x0002200e02007986 */ /* 0x000fe2000c101b06 */
[----:B------:R-:W-:Y:S05]  /*0560*/  EXIT ;  /* 0x000000000000794d */ /* 0x000fea0003800000 */
.L_x_1:
[----:B------:R-:W-:-:S00]  /*0570*/  BRA `(.L_x_1) ;  /* 0xfffffffc00fc7947 */ /* 0x000fc0000383ffff */
[----:B------:R-:W-:-:S00]  /*0580*/  NOP ;  /* 0x0000000000007918 */ /* 0x000fc00000000000 */
[----:B------:R-:W-:-:S00]  /*0590*/  NOP ;  /* 0x0000000000007918 */ /* 0x000fc00000000000 */
[----:B------:R-:W-:-:S00]  /*05a0*/  NOP ;  /* 0x0000000000007918 */ /* 0x000fc00000000000 */
[----:B------:R-:W-:-:S00]  /*05b0*/  NOP ;  /* 0x0000000000007918 */ /* 0x000fc00000000000 */
[----:B------:R-:W-:-:S00]  /*05c0*/  NOP ;  /* 0x0000000000007918 */ /* 0x000fc00000000000 */
[----:B------:R-:W-:-:S00]  /*05d0*/  NOP ;  /* 0x0000000000007918 */ /* 0x000fc00000000000 */
[----:B------:R-:W-:-:S00]  /*05e0*/  NOP ;  /* 0x0000000000007918 */ /* 0x000fc00000000000 */
[----:B------:R-:W-:-:S00]  /*05f0*/  NOP ;  /* 0x0000000000007918 */ /* 0x000fc00000000000 */
.L_x_2:


//--------------------- .nv.shared.reserved.0     --------------------------
	.section	.nv.shared.reserved.0,"aw",@nobits
	.weak		__nv_reservedSMEM_offset_0_alias
	.size		__nv_reservedSMEM_offset_0_alias, 0, 64
	.other		__nv_reservedSMEM_offset_0_alias,@"STO_CUDA_RESERVED_SHARED STV_DEFAULT"
__nv_reservedSMEM_offset_0_alias:
	.zero		0
	.zero		64


//--------------------- .nv.constant0._Z20wmma_matrix_multiplyPK6__halfS1_Pf --------------------------
	.section	.nv.constant0._Z20wmma_matrix_multiplyPK6__halfS1_Pf,"a",@progbits
	.sectionflags	@""
	.align	4
.nv.constant0._Z20wmma_matrix_multiplyPK6__halfS1_Pf:
	.zero		920


//--------------------- SYMBOLS --------------------------

	.type		.nv.reservedSmem.offset0,@object
	.size		.nv.reservedSmem.offset0,0x4
